//
// Generated by NVIDIA NVVM Compiler
//
// Compiler Build ID: CL-36424714
// Cuda compilation tools, release 13.0, V13.0.88
// Based on NVVM 20.0.0
//

.version 9.0
.target sm_100
.address_size 64

	// .globl	_Z13addArraysIntoPfS_S_i

.visible .entry _Z13addArraysIntoPfS_S_i(
	.param .u64 .ptr .align 1 _Z13addArraysIntoPfS_S_i_param_0,
	.param .u64 .ptr .align 1 _Z13addArraysIntoPfS_S_i_param_1,
	.param .u64 .ptr .align 1 _Z13addArraysIntoPfS_S_i_param_2,
	.param .u32 _Z13addArraysIntoPfS_S_i_param_3
)
{
	.reg .pred 	%p<7>;
	.reg .b32 	%r<31>;
	.reg .b32 	%f<16>;
	.reg .b64 	%rd<25>;

	ld.param.u64 	%rd4, [_Z13addArraysIntoPfS_S_i_param_0];
	ld.param.u64 	%rd5, [_Z13addArraysIntoPfS_S_i_param_1];
	ld.param.u64 	%rd6, [_Z13addArraysIntoPfS_S_i_param_2];
	ld.param.u32 	%r12, [_Z13addArraysIntoPfS_S_i_param_3];
	cvta.to.global.u64 	%rd1, %rd4;
	cvta.to.global.u64 	%rd2, %rd6;
	cvta.to.global.u64 	%rd3, %rd5;
	mov.u32 	%r13, %tid.x;
	mov.u32 	%r14, %ctaid.x;
	mov.u32 	%r15, %ntid.x;
	mad.lo.s32 	%r29, %r14, %r15, %r13;
	mov.u32 	%r16, %nctaid.x;
	mul.lo.s32 	%r2, %r15, %r16;
	setp.ge.s32 	%p1, %r29, %r12;
	@%p1 bra 	$L__BB0_7;
	add.s32 	%r17, %r29, %r2;
	max.s32 	%r18, %r12, %r17;
	setp.lt.s32 	%p2, %r17, %r12;
	selp.u32 	%r19, 1, 0, %p2;
	add.s32 	%r20, %r17, %r19;
	sub.s32 	%r21, %r18, %r20;
	div.u32 	%r22, %r21, %r2;
	add.s32 	%r3, %r22, %r19;
	and.b32  	%r23, %r3, 3;
	setp.eq.s32 	%p3, %r23, 3;
	@%p3 bra 	$L__BB0_4;
	add.s32 	%r24, %r3, 1;
	and.b32  	%r25, %r24, 3;
	neg.s32 	%r27, %r25;
$L__BB0_3:
	.pragma "nounroll";
	mul.wide.s32 	%rd7, %r29, 4;
	add.s64 	%rd8, %rd1, %rd7;
	add.s64 	%rd9, %rd2, %rd7;
	add.s64 	%rd10, %rd3, %rd7;
	ld.global.f32 	%f1, [%rd10];
	ld.global.f32 	%f2, [%rd9];
	add.f32 	%f3, %f1, %f2;
	st.global.f32 	[%rd8], %f3;
	add.s32 	%r29, %r29, %r2;
	add.s32 	%r27, %r27, 1;
	setp.ne.s32 	%p4, %r27, 0;
	@%p4 bra 	$L__BB0_3;
$L__BB0_4:
	setp.lt.u32 	%p5, %r3, 3;
	@%p5 bra 	$L__BB0_7;
	mul.wide.s32 	%rd15, %r2, 4;
	shl.b32 	%r26, %r2, 2;
$L__BB0_6:
	mul.wide.s32 	%rd11, %r29, 4;
	add.s64 	%rd12, %rd3, %rd11;
	ld.global.f32 	%f4, [%rd12];
	add.s64 	%rd13, %rd2, %rd11;
	ld.global.f32 	%f5, [%rd13];
	add.f32 	%f6, %f4, %f5;
	add.s64 	%rd14, %rd1, %rd11;
	st.global.f32 	[%rd14], %f6;
	add.s64 	%rd16, %rd12, %rd15;
	ld.global.f32 	%f7, [%rd16];
	add.s64 	%rd17, %rd13, %rd15;
	ld.global.f32 	%f8, [%rd17];
	add.f32 	%f9, %f7, %f8;
	add.s64 	%rd18, %rd14, %rd15;
	st.global.f32 	[%rd18], %f9;
	add.s64 	%rd19, %rd16, %rd15;
	ld.global.f32 	%f10, [%rd19];
	add.s64 	%rd20, %rd17, %rd15;
	ld.global.f32 	%f11, [%rd20];
	add.f32 	%f12, %f10, %f11;
	add.s64 	%rd21, %rd18, %rd15;
	st.global.f32 	[%rd21], %f12;
	add.s64 	%rd22, %rd19, %rd15;
	ld.global.f32 	%f13, [%rd22];
	add.s64 	%rd23, %rd20, %rd15;
	ld.global.f32 	%f14, [%rd23];
	add.f32 	%f15, %f13, %f14;
	add.s64 	%rd24, %rd21, %rd15;
	st.global.f32 	[%rd24], %f15;
	add.s32 	%r29, %r26, %r29;
	setp.lt.s32 	%p6, %r29, %r12;
	@%p6 bra 	$L__BB0_6;
$L__BB0_7:
	ret;

}


// ===== COMPILED SASS (sm_100) =====

	.target	sm_100

	.elftype	@"ET_EXEC"


//--------------------- .note.nv.tkinfo           --------------------------
	.section	.note.nv.tkinfo,"",@"SHT_NOTE"
	.sectionflags	@"SHF_NOTE_NV_TKINFO"
	.tkinfo
        /*0018*/ 	.word	0x00000002
        /*0030*/ 	.string	""
        /*0030*/ 	.string	"ptxas"
        /*0030*/ 	.string	"Cuda compilation tools, release 13.0, V13.0.88"
        /*0030*/ 	.string	"Build cuda_13.0.r13.0/compiler.36424714_0"
        /*0030*/ 	.string	"-arch sm_100 -m 64 "



//--------------------- .note.nv.cuinfo           --------------------------
	.section	.note.nv.cuinfo,"",@"SHT_NOTE"
	.sectionflags	@"SHF_NOTE_NV_CUINFO"
        /*0018*/ 	.short	0x0002
        /*001a*/ 	.short	0x0064
        /*001c*/ 	.short	0x0082
	.zero		2


//--------------------- .nv.info                  --------------------------
	.section	.nv.info,"",@"SHT_CUDA_INFO"
	.align	4


	//----- nvinfo : EIATTR_REGCOUNT
	.align		4
        /*0000*/ 	.byte	0x04, 0x2f
        /*0002*/ 	.short	(.L_1 - .L_0)
	.align		4
.L_0:
        /*0004*/ 	.word	index@(_Z13addArraysIntoPfS_S_i)
        /*0008*/ 	.word	0x0000001a


	//----- nvinfo : EIATTR_FRAME_SIZE
	.align		4
.L_1:
        /*000c*/ 	.byte	0x04, 0x11
        /*000e*/ 	.short	(.L_3 - .L_2)
	.align		4
.L_2:
        /*0010*/ 	.word	index@(_Z13addArraysIntoPfS_S_i)
        /*0014*/ 	.word	0x00000000


	//----- nvinfo : EIATTR_MIN_STACK_SIZE
	.align		4
.L_3:
        /*0018*/ 	.byte	0x04, 0x12
        /*001a*/ 	.short	(.L_5 - .L_4)
	.align		4
.L_4:
        /*001c*/ 	.word	index@(_Z13addArraysIntoPfS_S_i)
        /*0020*/ 	.word	0x00000000
.L_5:


//--------------------- .nv.compat                --------------------------
	.section	.nv.compat,"",@"SHT_CUDA_COMPAT_INFO"
	.align	4
        /*0000*/ 	.byte	0x02, 0x09, 0x00, 0x00, 0x02, 0x02, 0x01, 0x00, 0x02, 0x05, 0x05, 0x00, 0x03, 0x07, 0x01, 0x01
        /*0010*/ 	.byte	0x02, 0x03, 0x00, 0x00, 0x02, 0x06, 0x01, 0x00, 0x04, 0x0b, 0x08, 0x00, 0x09, 0x00, 0x00, 0x00
        /*0020*/ 	.byte	0x00, 0x00, 0x00, 0x00


//--------------------- .nv.info._Z13addArraysIntoPfS_S_i --------------------------
	.section	.nv.info._Z13addArraysIntoPfS_S_i,"",@"SHT_CUDA_INFO"
	.sectionflags	@""
	.align	4


	//----- nvinfo : EIATTR_CUDA_API_VERSION
	.align		4
        /*0000*/ 	.byte	0x04, 0x37
        /*0002*/ 	.short	(.L_7 - .L_6)
.L_6:
        /*0004*/ 	.word	0x00000082


	//----- nvinfo : EIATTR_KPARAM_INFO
	.align		4
.L_7:
        /*0008*/ 	.byte	0x04, 0x17
        /*000a*/ 	.short	(.L_9 - .L_8)
.L_8:
        /*000c*/ 	.word	0x00000000
        /*0010*/ 	.short	0x0003
        /*0012*/ 	.short	0x0018
        /*0014*/ 	.byte	0x00, 0xf0, 0x11, 0x00


	//----- nvinfo : EIATTR_KPARAM_INFO
	.align		4
.L_9:
        /*0018*/ 	.byte	0x04, 0x17
        /*001a*/ 	.short	(.L_11 - .L_10)
.L_10:
        /*001c*/ 	.word	0x00000000
        /*0020*/ 	.short	0x0002
        /*0022*/ 	.short	0x0010
        /*0024*/ 	.byte	0x00, 0xf5, 0x21, 0x00


	//----- nvinfo : EIATTR_KPARAM_INFO
	.align		4
.L_11:
        /*0028*/ 	.byte	0x04, 0x17
        /*002a*/ 	.short	(.L_13 - .L_12)
.L_12:
        /*002c*/ 	.word	0x00000000
        /*0030*/ 	.short	0x0001
        /*0032*/ 	.short	0x0008
        /*0034*/ 	.byte	0x00, 0xf5, 0x21, 0x00


	//----- nvinfo : EIATTR_KPARAM_INFO
	.align		4
.L_13:
        /*0038*/ 	.byte	0x04, 0x17
        /*003a*/ 	.short	(.L_15 - .L_14)
.L_14:
        /*003c*/ 	.word	0x00000000
        /*0040*/ 	.short	0x0000
        /*0042*/ 	.short	0x0000
        /*0044*/ 	.byte	0x00, 0xf5, 0x21, 0x00


	//----- nvinfo : EIATTR_SPARSE_MMA_MASK
	.align		4
.L_15:
        /*0048*/ 	.byte	0x03, 0x50
        /*004a*/ 	.short	0x0000


	//----- nvinfo : EIATTR_MAXREG_COUNT
	.align		4
        /*004c*/ 	.byte	0x03, 0x1b
        /*004e*/ 	.short	0x00ff


	//----- nvinfo : EIATTR_MERCURY_ISA_VERSION
	.align		4
        /*0050*/ 	.byte	0x03, 0x5f
        /*0052*/ 	.short	0x0101


	//----- nvinfo : EIATTR_VRC_CTA_INIT_COUNT
	.align		4
        /*0054*/ 	.byte	0x02, 0x4a
	.zero		1
	.zero		1


	//----- nvinfo : EIATTR_EXIT_INSTR_OFFSETS
	.align		4
        /*0058*/ 	.byte	0x04, 0x1c
        /*005a*/ 	.short	(.L_17 - .L_16)


	//   ....[0]....
.L_16:
        /*005c*/ 	.word	0x00000090


	//   ....[1]....
        /*0060*/ 	.word	0x000003a0


	//   ....[2]....
        /*0064*/ 	.word	0x000005d0


	//----- nvinfo : EIATTR_CRS_STACK_SIZE
	.align		4
.L_17:
        /*0068*/ 	.byte	0x04, 0x1e
        /*006a*/ 	.short	(.L_19 - .L_18)
.L_18:
        /*006c*/ 	.word	0x00000000


	//----- nvinfo : EIATTR_CBANK_PARAM_SIZE
	.align		4
.L_19:
        /*0070*/ 	.byte	0x03, 0x19
        /*0072*/ 	.short	0x001c


	//----- nvinfo : EIATTR_PARAM_CBANK
	.align		4
        /*0074*/ 	.byte	0x04, 0x0a
        /*0076*/ 	.short	(.L_21 - .L_20)
	.align		4
.L_20:
        /*0078*/ 	.word	index@(.nv.constant0._Z13addArraysIntoPfS_S_i)
        /*007c*/ 	.short	0x0380
        /*007e*/ 	.short	0x001c


	//----- nvinfo : EIATTR_SW_WAR
	.align		4
.L_21:
        /*0080*/ 	.byte	0x04, 0x36
        /*0082*/ 	.short	(.L_23 - .L_22)
.L_22:
        /*0084*/ 	.word	0x00000008
.L_23:


//--------------------- .nv.callgraph             --------------------------
	.section	.nv.callgraph,"",@"SHT_CUDA_CALLGRAPH"
	.align	4
	.sectionentsize	8
	.align		4
        /*0000*/ 	.word	0x00000000
	.align		4
        /*0004*/ 	.word	0xffffffff
	.align		4
        /*0008*/ 	.word	0x00000000
	.align		4
        /*000c*/ 	.word	0xfffffffe
	.align		4
        /*0010*/ 	.word	0x00000000
	.align		4
        /*0014*/ 	.word	0xfffffffd
	.align		4
        /*0018*/ 	.word	0x00000000
	.align		4
        /*001c*/ 	.word	0xfffffffc


//--------------------- .text._Z13addArraysIntoPfS_S_i --------------------------
	.section	.text._Z13addArraysIntoPfS_S_i,"ax",@progbits
	.align	128
        .global         _Z13addArraysIntoPfS_S_i
        .type           _Z13addArraysIntoPfS_S_i,@function
        .size           _Z13addArraysIntoPfS_S_i,(.L_x_5 - _Z13addArraysIntoPfS_S_i)
        .other          _Z13addArraysIntoPfS_S_i,@"STO_CUDA_ENTRY STV_DEFAULT"
_Z13addArraysIntoPfS_S_i:
.text._Z13addArraysIntoPfS_S_i:
[----:B------:R-:W-:Y:S01]  /*0000*/  LDC R1, c[0x0][0x37c] ;  /* 0x0000df00ff017b82 */ /* 0x000fe20000000800 */
[----:B------:R-:W0:Y:S07]  /*0010*/  S2R R3, SR_TID.X ;  /* 0x0000000000037919 */ /* 0x000e2e0000002100 */
[----:B------:R-:W0:Y:S01]  /*0020*/  S2UR UR4, SR_CTAID.X ;  /* 0x00000000000479c3 */ /* 0x000e220000002500 */
[----:B------:R-:W1:Y:S07]  /*0030*/  LDCU UR6, c[0x0][0x398] ;  /* 0x00007300ff0677ac */ /* 0x000e6e0008000800 */
[----:B------:R-:W0:Y:S01]  /*0040*/  LDC R0, c[0x0][0x360] ;  /* 0x0000d800ff007b82 */ /* 0x000e220000000800 */
[----:B------:R-:W2:Y:S01]  /*0050*/  LDCU UR5, c[0x0][0x370] ;  /* 0x00006e00ff0577ac */ /* 0x000ea20008000800 */
[----:B0-----:R-:W-:-:S02]  /*0060*/  IMAD R3, R0, UR4, R3 ;  /* 0x0000000400037c24 */ /* 0x001fc4000f8e0203 */
[----:B--2---:R-:W-:-:S03]  /*0070*/  IMAD R0, R0, UR5, RZ ;  /* 0x0000000500007c24 */ /* 0x004fc6000f8e02ff */
[----:B-1----:R-:W-:-:S13]  /*0080*/  ISETP.GE.AND P0, PT, R3, UR6, PT ;  /* 0x0000000603007c0c */ /* 0x002fda000bf06270 */
[----:B------:R-:W-:Y:S05]  /*0090*/  @P0 EXIT ;  /* 0x000000000000094d */ /* 0x000fea0003800000 */
[----:B------:R-:W0:Y:S01]  /*00a0*/  I2F.U32.RP R8, R0 ;  /* 0x0000000000087306 */ /* 0x000e220000209000 */
[----:B------:R-:W-:Y:S01]  /*00b0*/  IADD3 R2, PT, PT, R0, R3, RZ ;  /* 0x0000000300027210 */ /* 0x000fe20007ffe0ff */
[----:B------:R-:W1:Y:S01]  /*00c0*/  LDCU.64 UR4, c[0x0][0x358] ;  /* 0x00006b00ff0477ac */ /* 0x000e620008000a00 */
[----:B------:R-:W-:Y:S01]  /*00d0*/  IADD3 R9, PT, PT, RZ, -R0, RZ ;  /* 0x80000000ff097210 */ /* 0x000fe20007ffe0ff */
[----:B------:R-:W-:Y:S01]  /*00e0*/  BSSY.RECONVERGENT B0, `(.L_x_0) ;  /* 0x000002b000007945 */ /* 0x000fe20003800200 */
[C---:B------:R-:W-:Y:S02]  /*00f0*/  ISETP.GE.AND P0, PT, R2.reuse, UR6, PT ;  /* 0x0000000602007c0c */ /* 0x040fe4000bf06270 */
[----:B------:R-:W-:Y:S02]  /*0100*/  VIMNMX R7, PT, PT, R2, UR6, !PT ;  /* 0x0000000602077c48 */ /* 0x000fe4000ffe0100 */
[----:B------:R-:W-:Y:S02]  /*0110*/  SEL R6, RZ, 0x1, P0 ;  /* 0x00000001ff067807 */ /* 0x000fe40000000000 */
[----:B------:R-:W-:-:S02]  /*0120*/  ISETP.NE.U32.AND P2, PT, R0, RZ, PT ;  /* 0x000000ff0000720c */ /* 0x000fc40003f45070 */
[----:B------:R-:W-:Y:S01]  /*0130*/  IADD3 R7, PT, PT, R7, -R2, -R6 ;  /* 0x8000000207077210 */ /* 0x000fe20007ffe806 */
[----:B0-----:R-:W0:Y:S02]  /*0140*/  MUFU.RCP R8, R8 ;  /* 0x0000000800087308 */ /* 0x001e240000001000 */
[----:B0-----:R-:W-:-:S06]  /*0150*/  IADD3 R4, PT, PT, R8, 0xffffffe, RZ ;  /* 0x0ffffffe08047810 */ /* 0x001fcc0007ffe0ff */
[----:B------:R0:W2:Y:S02]  /*0160*/  F2I.FTZ.U32.TRUNC.NTZ R5, R4 ;  /* 0x0000000400057305 */ /* 0x0000a4000021f000 */
[----:B0-----:R-:W-:Y:S02]  /*0170*/  HFMA2 R4, -RZ, RZ, 0, 0 ;  /* 0x00000000ff047431 */ /* 0x001fe400000001ff */
[----:B--2---:R-:W-:-:S04]  /*0180*/  IMAD R9, R9, R5, RZ ;  /* 0x0000000509097224 */ /* 0x004fc800078e02ff */
[----:B------:R-:W-:-:S06]  /*0190*/  IMAD.HI.U32 R8, R5, R9, R4 ;  /* 0x0000000905087227 */ /* 0x000fcc00078e0004 */
[----:B------:R-:W-:-:S05]  /*01a0*/  IMAD.HI.U32 R5, R8, R7, RZ ;  /* 0x0000000708057227 */ /* 0x000fca00078e00ff */
[----:B------:R-:W-:-:S05]  /*01b0*/  IADD3 R2, PT, PT, -R5, RZ, RZ ;  /* 0x000000ff05027210 */ /* 0x000fca0007ffe1ff */
[----:B------:R-:W-:-:S05]  /*01c0*/  IMAD R7, R0, R2, R7 ;  /* 0x0000000200077224 */ /* 0x000fca00078e0207 */
[----:B------:R-:W-:-:S13]  /*01d0*/  ISETP.GE.U32.AND P0, PT, R7, R0, PT ;  /* 0x000000000700720c */ /* 0x000fda0003f06070 */
[----:B------:R-:W-:Y:S02]  /*01e0*/  @P0 IADD3 R7, PT, PT, -R0, R7, RZ ;  /* 0x0000000700070210 */ /* 0x000fe40007ffe1ff */
[----:B------:R-:W-:Y:S02]  /*01f0*/  @P0 IADD3 R5, PT, PT, R5, 0x1, RZ ;  /* 0x0000000105050810 */ /* 0x000fe40007ffe0ff */
[----:B------:R-:W-:-:S13]  /*0200*/  ISETP.GE.U32.AND P1, PT, R7, R0, PT ;  /* 0x000000000700720c */ /* 0x000fda0003f26070 */
[----:B------:R-:W-:Y:S02]  /*0210*/  @P1 IADD3 R5, PT, PT, R5, 0x1, RZ ;  /* 0x0000000105051810 */ /* 0x000fe40007ffe0ff */
[----:B------:R-:W-:-:S04]  /*0220*/  @!P2 LOP3.LUT R5, RZ, R0, RZ, 0x33, !PT ;  /* 0x00000000ff05a212 */ /* 0x000fc800078e33ff */
[----:B------:R-:W-:-:S04]  /*0230*/  IADD3 R2, PT, PT, R6, R5, RZ ;  /* 0x0000000506027210 */ /* 0x000fc80007ffe0ff */
[C---:B------:R-:W-:Y:S02]  /*0240*/  LOP3.LUT R4, R2.reuse, 0x3, RZ, 0xc0, !PT ;  /* 0x0000000302047812 */ /* 0x040fe400078ec0ff */
[----:B------:R-:W-:Y:S02]  /*0250*/  ISETP.GE.U32.AND P1, PT, R2, 0x3, PT ;  /* 0x000000030200780c */ /* 0x000fe40003f26070 */
[----:B------:R-:W-:-:S13]  /*0260*/  ISETP.NE.AND P0, PT, R4, 0x3, PT ;  /* 0x000000030400780c */ /* 0x000fda0003f05270 */
[----:B-1----:R-:W-:Y:S05]  /*0270*/  @!P0 BRA `(.L_x_1) ;  /* 0x0000000000448947 */ /* 0x002fea0003800000 */
[----:B------:R-:W0:Y:S01]  /*0280*/  LDC.64 R4, c[0x0][0x390] ;  /* 0x0000e400ff047b82 */ /* 0x000e220000000a00 */
[----:B------:R-:W-:-:S04]  /*0290*/  IADD3 R2, PT, PT, R2, 0x1, RZ ;  /* 0x0000000102027810 */ /* 0x000fc80007ffe0ff */
[----:B------:R-:W-:-:S03]  /*02a0*/  LOP3.LUT R2, R2, 0x3, RZ, 0xc0, !PT ;  /* 0x0000000302027812 */ /* 0x000fc600078ec0ff */
[----:B------:R-:W1:Y:S01]  /*02b0*/  LDC.64 R6, c[0x0][0x380] ;  /* 0x0000e000ff067b82 */ /* 0x000e620000000a00 */
[----:B------:R-:W-:-:S07]  /*02c0*/  IADD3 R2, PT, PT, -R2, RZ, RZ ;  /* 0x000000ff02027210 */ /* 0x000fce0007ffe1ff */
[----:B------:R-:W2:Y:S02]  /*02d0*/  LDC.64 R8, c[0x0][0x388] ;  /* 0x0000e200ff087b82 */ /* 0x000ea40000000a00 */
.L_x_2:
[----:B0-----:R-:W-:-:S04]  /*02e0*/  IMAD.WIDE R12, R3, 0x4, R4 ;  /* 0x00000004030c7825 */ /* 0x001fc800078e0204 */
[C---:B--2---:R-:W-:Y:S02]  /*02f0*/  IMAD.WIDE R14, R3.reuse, 0x4, R8 ;  /* 0x00000004030e7825 */ /* 0x044fe400078e0208 */
[----:B------:R-:W2:Y:S04]  /*0300*/  LDG.E R13, desc[UR4][R12.64] ;  /* 0x000000040c0d7981 */ /* 0x000ea8000c1e1900 */
[----:B------:R-:W2:Y:S01]  /*0310*/  LDG.E R14, desc[UR4][R14.64] ;  /* 0x000000040e0e7981 */ /* 0x000ea2000c1e1900 */
[----:B-1-3--:R-:W-:Y:S01]  /*0320*/  IMAD.WIDE R10, R3, 0x4, R6 ;  /* 0x00000004030a7825 */ /* 0x00afe200078e0206 */
[----:B------:R-:W-:Y:S02]  /*0330*/  IADD3 R2, PT, PT, R2, 0x1, RZ ;  /* 0x0000000102027810 */ /* 0x000fe40007ffe0ff */
[----:B------:R-:W-:-:S02]  /*0340*/  IADD3 R3, PT, PT, R0, R3, RZ ;  /* 0x0000000300037210 */ /* 0x000fc40007ffe0ff */
[----:B------:R-:W-:Y:S01]  /*0350*/  ISETP.NE.AND P0, PT, R2, RZ, PT ;  /* 0x000000ff0200720c */ /* 0x000fe20003f05270 */
[----:B--2---:R-:W-:-:S05]  /*0360*/  FADD R17, R14, R13 ;  /* 0x0000000d0e117221 */ /* 0x004fca0000000000 */
[----:B------:R3:W-:Y:S07]  /*0370*/  STG.E desc[UR4][R10.64], R17 ;  /* 0x000000110a007986 */ /* 0x0007ee000c101904 */
[----:B------:R-:W-:Y:S05]  /*0380*/  @P0 BRA `(.L_x_2) ;  /* 0xfffffffc00d40947 */ /* 0x000fea000383ffff */
.L_x_1:
[----:B------:R-:W-:Y:S05]  /*0390*/  BSYNC.RECONVERGENT B0 ;  /* 0x0000000000007941 */ /* 0x000fea0003800200 */
.L_x_0:
[----:B------:R-:W-:Y:S05]  /*03a0*/  @!P1 EXIT ;  /* 0x000000000000994d */ /* 0x000fea0003800000 */
.L_x_3:
[----:B------:R-:W3:Y:S08]  /*03b0*/  LDC.64 R4, c[0x0][0x388] ;  /* 0x0000e200ff047b82 */ /* 0x000ef00000000a00 */
[----:B------:R-:W0:Y:S01]  /*03c0*/  LDC.64 R6, c[0x0][0x390] ;  /* 0x0000e400ff067b82 */ /* 0x000e220000000a00 */
[----:B---3--:R-:W-:-:S07]  /*03d0*/  IMAD.WIDE R10, R3, 0x4, R4 ;  /* 0x00000004030a7825 */ /* 0x008fce00078e0204 */
[----:B------:R-:W1:Y:S01]  /*03e0*/  LDC.64 R4, c[0x0][0x380] ;  /* 0x0000e000ff047b82 */ /* 0x000e620000000a00 */
[----:B--2---:R-:W2:Y:S01]  /*03f0*/  LDG.E R2, desc[UR4][R10.64] ;  /* 0x000000040a027981 */ /* 0x004ea2000c1e1900 */
[----:B0-----:R-:W-:-:S05]  /*0400*/  IMAD.WIDE R12, R3, 0x4, R6 ;  /* 0x00000004030c7825 */ /* 0x001fca00078e0206 */
[----:B------:R-:W2:Y:S01]  /*0410*/  LDG.E R7, desc[UR4][R12.64] ;  /* 0x000000040c077981 */ /* 0x000ea2000c1e1900 */
[----:B-1----:R-:W-:-:S04]  /*0420*/  IMAD.WIDE R16, R3, 0x4, R4 ;  /* 0x0000000403107825 */ /* 0x002fc800078e0204 */
[----:B------:R-:W-:-:S04]  /*0430*/  IMAD.WIDE R4, R0, 0x4, R10 ;  /* 0x0000000400047825 */ /* 0x000fc800078e020a */
[----:B--2---:R-:W-:Y:S01]  /*0440*/  FADD R19, R2, R7 ;  /* 0x0000000702137221 */ /* 0x004fe20000000000 */
[----:B------:R-:W-:-:S04]  /*0450*/  IMAD.WIDE R6, R0, 0x4, R12 ;  /* 0x0000000400067825 */ /* 0x000fc800078e020c */
[----:B------:R0:W-:Y:S04]  /*0460*/  STG.E desc[UR4][R16.64], R19 ;  /* 0x0000001310007986 */ /* 0x0001e8000c101904 */
[----:B------:R-:W2:Y:S04]  /*0470*/  LDG.E R2, desc[UR4][R4.64] ;  /* 0x0000000404027981 */ /* 0x000ea8000c1e1900 */
[----:B------:R-:W2:Y:S01]  /*0480*/  LDG.E R15, desc[UR4][R6.64] ;  /* 0x00000004060f7981 */ /* 0x000ea2000c1e1900 */
[----:B------:R-:W-:-:S04]  /*0490*/  IMAD.WIDE R8, R0, 0x4, R16 ;  /* 0x0000000400087825 */ /* 0x000fc800078e0210 */
[----:B------:R-:W-:-:S04]  /*04a0*/  IMAD.WIDE R10, R0, 0x4, R4 ;  /* 0x00000004000a7825 */ /* 0x000fc800078e0204 */
[----:B------:R-:W-:-:S04]  /*04b0*/  IMAD.WIDE R12, R0, 0x4, R6 ;  /* 0x00000004000c7825 */ /* 0x000fc800078e0206 */
[----:B--2---:R-:W-:-:S05]  /*04c0*/  FADD R21, R2, R15 ;  /* 0x0000000f02157221 */ /* 0x004fca0000000000 */
        /* <DEDUP_REMOVED lines=8> */
[----:B------:R-:W1:Y:S04]  /*0550*/  LDG.E R4, desc[UR4][R4.64] ;  /* 0x0000000404047981 */ /* 0x000e68000c1e1900 */
[----:B------:R-:W1:Y:S01]  /*0560*/  LDG.E R7, desc[UR4][R6.64] ;  /* 0x0000000406077981 */ /* 0x000e62000c1e1900 */
[C---:B0-----:R-:W-:Y:S01]  /*0570*/  IMAD.WIDE R16, R0.reuse, 0x4, R14 ;  /* 0x0000000400107825 */ /* 0x041fe200078e020e */
[----:B------:R-:W-:-:S04]  /*0580*/  LEA R3, R0, R3, 0x2 ;  /* 0x0000000300037211 */ /* 0x000fc800078e10ff */
[----:B------:R-:W-:Y:S01]  /*0590*/  ISETP.GE.AND P0, PT, R3, UR6, PT ;  /* 0x0000000603007c0c */ /* 0x000fe2000bf06270 */
[----:B-1----:R-:W-:-:S05]  /*05a0*/  FADD R9, R4, R7 ;  /* 0x0000000704097221 */ /* 0x002fca0000000000 */
[----:B------:R2:W-:Y:S07]  /*05b0*/  STG.E desc[UR4][R16.64], R9 ;  /* 0x0000000910007986 */ /* 0x0005ee000c101904 */
[----:B------:R-:W-:Y:S05]  /*05c0*/  @!P0 BRA `(.L_x_3) ;  /* 0xfffffffc00788947 */ /* 0x000fea000383ffff */
[----:B------:R-:W-:Y:S05]  /*05d0*/  EXIT ;  /* 0x000000000000794d */ /* 0x000fea0003800000 */
.L_x_4:
[----:B------:R-:W-:-:S00]  /*05e0*/  BRA `(.L_x_4) ;  /* 0xfffffffc00fc7947 */ /* 0x000fc0000383ffff */
[----:B------:R-:W-:-:S00]  /*05f0*/  NOP ;  /* 0x0000000000007918 */ /* 0x000fc00000000000 */
        /* <DEDUP_REMOVED lines=8> */
.L_x_5:


//--------------------- .nv.shared.reserved.0     --------------------------
	.section	.nv.shared.reserved.0,"aw",@nobits
	.weak		__nv_reservedSMEM_offset_0_alias
	.size		__nv_reservedSMEM_offset_0_alias, 0, 64
	.other		__nv_reservedSMEM_offset_0_alias,@"STO_CUDA_RESERVED_SHARED STV_DEFAULT"
__nv_reservedSMEM_offset_0_alias:
	.zero		0
	.zero		64


//--------------------- .nv.constant0._Z13addArraysIntoPfS_S_i --------------------------
	.section	.nv.constant0._Z13addArraysIntoPfS_S_i,"a",@progbits
	.sectionflags	@""
	.align	4
.nv.constant0._Z13addArraysIntoPfS_S_i:
	.zero		924


//--------------------- SYMBOLS --------------------------

	.type		.nv.reservedSmem.offset0,@object
	.size		.nv.reservedSmem.offset0,0x4
